//
// Generated by NVIDIA NVVM Compiler
//
// Compiler Build ID: CL-36424714
// Cuda compilation tools, release 13.0, V13.0.88
// Based on NVVM 20.0.0
//

.version 9.0
.target sm_100
.address_size 64

	// .globl	_Z13gpu_calculateiiPii
.extern .shared .align 16 .b8 shared[];

.visible .entry _Z13gpu_calculateiiPii(
	.param .u32 _Z13gpu_calculateiiPii_param_0,
	.param .u32 _Z13gpu_calculateiiPii_param_1,
	.param .u64 .ptr .align 1 _Z13gpu_calculateiiPii_param_2,
	.param .u32 _Z13gpu_calculateiiPii_param_3
)
{
	.reg .pred 	%p<6>;
	.reg .b32 	%r<31>;
	.reg .b64 	%rd<9>;

	ld.param.u32 	%r8, [_Z13gpu_calculateiiPii_param_0];
	ld.param.u32 	%r9, [_Z13gpu_calculateiiPii_param_1];
	ld.param.u64 	%rd3, [_Z13gpu_calculateiiPii_param_2];
	ld.param.u32 	%r10, [_Z13gpu_calculateiiPii_param_3];
	cvta.to.global.u64 	%rd1, %rd3;
	mov.u32 	%r11, %ctaid.x;
	mov.u32 	%r12, %ntid.x;
	mov.u32 	%r1, %tid.x;
	mad.lo.s32 	%r2, %r11, %r12, %r1;
	mov.u32 	%r13, %ctaid.y;
	mov.u32 	%r14, %ntid.y;
	mov.u32 	%r3, %tid.y;
	mad.lo.s32 	%r15, %r13, %r14, %r3;
	setp.gt.s32 	%p1, %r2, 1999;
	setp.gt.u32 	%p2, %r15, 1999;
	or.pred  	%p3, %p1, %p2;
	@%p3 bra 	$L__BB0_5;
	shl.b32 	%r16, %r10, 2;
	mov.u32 	%r17, shared;
	add.s32 	%r5, %r17, %r16;
	setp.ne.s32 	%p4, %r1, %r3;
	shl.b32 	%r18, %r1, 2;
	add.s32 	%r6, %r17, %r18;
	@%p4 bra 	$L__BB0_3;
	mad.lo.s32 	%r19, %r9, %r2, %r8;
	mul.wide.s32 	%rd4, %r19, 4;
	add.s64 	%rd5, %rd1, %rd4;
	ld.global.u32 	%r20, [%rd5];
	st.shared.u32 	[%r6], %r20;
	mad.lo.s32 	%r21, %r9, %r8, %r15;
	mul.wide.s32 	%rd6, %r21, 4;
	add.s64 	%rd7, %rd1, %rd6;
	ld.global.u32 	%r22, [%rd7];
	add.s32 	%r24, %r5, %r18;
	st.shared.u32 	[%r24], %r22;
$L__BB0_3:
	bar.sync 	0;
	ld.shared.u32 	%r25, [%r6];
	shl.b32 	%r26, %r3, 2;
	add.s32 	%r27, %r5, %r26;
	ld.shared.u32 	%r28, [%r27];
	add.s32 	%r7, %r28, %r25;
	mad.lo.s32 	%r29, %r9, %r2, %r15;
	mul.wide.s32 	%rd8, %r29, 4;
	add.s64 	%rd2, %rd1, %rd8;
	ld.global.u32 	%r30, [%rd2];
	setp.ge.s32 	%p5, %r7, %r30;
	@%p5 bra 	$L__BB0_5;
	st.global.u32 	[%rd2], %r7;
$L__BB0_5:
	ret;

}


// ===== COMPILED SASS (sm_100) =====

	.target	sm_100

	.elftype	@"ET_EXEC"


//--------------------- .note.nv.tkinfo           --------------------------
	.section	.note.nv.tkinfo,"",@"SHT_NOTE"
	.sectionflags	@"SHF_NOTE_NV_TKINFO"
	.tkinfo
        /*0018*/ 	.word	0x00000002
        /*0030*/ 	.string	""
        /*0030*/ 	.string	"ptxas"
        /*0030*/ 	.string	"Cuda compilation tools, release 13.0, V13.0.88"
        /*0030*/ 	.string	"Build cuda_13.0.r13.0/compiler.36424714_0"
        /*0030*/ 	.string	"-arch sm_100 -m 64 "



//--------------------- .note.nv.cuinfo           --------------------------
	.section	.note.nv.cuinfo,"",@"SHT_NOTE"
	.sectionflags	@"SHF_NOTE_NV_CUINFO"
        /*0018*/ 	.short	0x0002
        /*001a*/ 	.short	0x0064
        /*001c*/ 	.short	0x0082
	.zero		2


//--------------------- .nv.info                  --------------------------
	.section	.nv.info,"",@"SHT_CUDA_INFO"
	.align	4


	//----- nvinfo : EIATTR_REGCOUNT
	.align		4
        /*0000*/ 	.byte	0x04, 0x2f
        /*0002*/ 	.short	(.L_1 - .L_0)
	.align		4
.L_0:
        /*0004*/ 	.word	index@(_Z13gpu_calculateiiPii)
        /*0008*/ 	.word	0x00000010


	//----- nvinfo : EIATTR_FRAME_SIZE
	.align		4
.L_1:
        /*000c*/ 	.byte	0x04, 0x11
        /*000e*/ 	.short	(.L_3 - .L_2)
	.align		4
.L_2:
        /*0010*/ 	.word	index@(_Z13gpu_calculateiiPii)
        /*0014*/ 	.word	0x00000000


	//----- nvinfo : EIATTR_MIN_STACK_SIZE
	.align		4
.L_3:
        /*0018*/ 	.byte	0x04, 0x12
        /*001a*/ 	.short	(.L_5 - .L_4)
	.align		4
.L_4:
        /*001c*/ 	.word	index@(_Z13gpu_calculateiiPii)
        /*0020*/ 	.word	0x00000000
.L_5:


//--------------------- .nv.compat                --------------------------
	.section	.nv.compat,"",@"SHT_CUDA_COMPAT_INFO"
	.align	4
        /*0000*/ 	.byte	0x02, 0x09, 0x00, 0x00, 0x02, 0x02, 0x01, 0x00, 0x02, 0x05, 0x05, 0x00, 0x03, 0x07, 0x01, 0x01
        /*0010*/ 	.byte	0x02, 0x03, 0x00, 0x00, 0x02, 0x06, 0x01, 0x00, 0x04, 0x0b, 0x08, 0x00, 0x09, 0x00, 0x00, 0x00
        /*0020*/ 	.byte	0x00, 0x00, 0x00, 0x00


//--------------------- .nv.info._Z13gpu_calculateiiPii --------------------------
	.section	.nv.info._Z13gpu_calculateiiPii,"",@"SHT_CUDA_INFO"
	.sectionflags	@""
	.align	4


	//----- nvinfo : EIATTR_CUDA_API_VERSION
	.align		4
        /*0000*/ 	.byte	0x04, 0x37
        /*0002*/ 	.short	(.L_7 - .L_6)
.L_6:
        /*0004*/ 	.word	0x00000082


	//----- nvinfo : EIATTR_KPARAM_INFO
	.align		4
.L_7:
        /*0008*/ 	.byte	0x04, 0x17
        /*000a*/ 	.short	(.L_9 - .L_8)
.L_8:
        /*000c*/ 	.word	0x00000000
        /*0010*/ 	.short	0x0003
        /*0012*/ 	.short	0x0010
        /*0014*/ 	.byte	0x00, 0xf0, 0x11, 0x00


	//----- nvinfo : EIATTR_KPARAM_INFO
	.align		4
.L_9:
        /*0018*/ 	.byte	0x04, 0x17
        /*001a*/ 	.short	(.L_11 - .L_10)
.L_10:
        /*001c*/ 	.word	0x00000000
        /*0020*/ 	.short	0x0002
        /*0022*/ 	.short	0x0008
        /*0024*/ 	.byte	0x00, 0xf5, 0x21, 0x00


	//----- nvinfo : EIATTR_KPARAM_INFO
	.align		4
.L_11:
        /*0028*/ 	.byte	0x04, 0x17
        /*002a*/ 	.short	(.L_13 - .L_12)
.L_12:
        /*002c*/ 	.word	0x00000000
        /*0030*/ 	.short	0x0001
        /*0032*/ 	.short	0x0004
        /*0034*/ 	.byte	0x00, 0xf0, 0x11, 0x00


	//----- nvinfo : EIATTR_KPARAM_INFO
	.align		4
.L_13:
        /*0038*/ 	.byte	0x04, 0x17
        /*003a*/ 	.short	(.L_15 - .L_14)
.L_14:
        /*003c*/ 	.word	0x00000000
        /*0040*/ 	.short	0x0000
        /*0042*/ 	.short	0x0000
        /*0044*/ 	.byte	0x00, 0xf0, 0x11, 0x00


	//----- nvinfo : EIATTR_SPARSE_MMA_MASK
	.align		4
.L_15:
        /*0048*/ 	.byte	0x03, 0x50
        /*004a*/ 	.short	0x0000


	//----- nvinfo : EIATTR_MAXREG_COUNT
	.align		4
        /*004c*/ 	.byte	0x03, 0x1b
        /*004e*/ 	.short	0x00ff


	//----- nvinfo : EIATTR_NUM_BARRIERS
	.align		4
        /*0050*/ 	.byte	0x02, 0x4c
        /*0052*/ 	.byte	0x01
	.zero		1


	//----- nvinfo : EIATTR_MERCURY_ISA_VERSION
	.align		4
        /*0054*/ 	.byte	0x03, 0x5f
        /*0056*/ 	.short	0x0101


	//----- nvinfo : EIATTR_VRC_CTA_INIT_COUNT
	.align		4
        /*0058*/ 	.byte	0x02, 0x4a
	.zero		1
	.zero		1


	//----- nvinfo : EIATTR_EXIT_INSTR_OFFSETS
	.align		4
        /*005c*/ 	.byte	0x04, 0x1c
        /*005e*/ 	.short	(.L_17 - .L_16)


	//   ....[0]....
.L_16:
        /*0060*/ 	.word	0x000000b0


	//   ....[1]....
        /*0064*/ 	.word	0x00000290


	//   ....[2]....
        /*0068*/ 	.word	0x000002b0


	//----- nvinfo : EIATTR_CBANK_PARAM_SIZE
	.align		4
.L_17:
        /*006c*/ 	.byte	0x03, 0x19
        /*006e*/ 	.short	0x0014


	//----- nvinfo : EIATTR_PARAM_CBANK
	.align		4
        /*0070*/ 	.byte	0x04, 0x0a
        /*0072*/ 	.short	(.L_19 - .L_18)
	.align		4
.L_18:
        /*0074*/ 	.word	index@(.nv.constant0._Z13gpu_calculateiiPii)
        /*0078*/ 	.short	0x0380
        /*007a*/ 	.short	0x0014


	//----- nvinfo : EIATTR_SW_WAR
	.align		4
.L_19:
        /*007c*/ 	.byte	0x04, 0x36
        /*007e*/ 	.short	(.L_21 - .L_20)
.L_20:
        /*0080*/ 	.word	0x00000008
.L_21:


//--------------------- .nv.callgraph             --------------------------
	.section	.nv.callgraph,"",@"SHT_CUDA_CALLGRAPH"
	.align	4
	.sectionentsize	8
	.align		4
        /*0000*/ 	.word	0x00000000
	.align		4
        /*0004*/ 	.word	0xffffffff
	.align		4
        /*0008*/ 	.word	0x00000000
	.align		4
        /*000c*/ 	.word	0xfffffffe
	.align		4
        /*0010*/ 	.word	0x00000000
	.align		4
        /*0014*/ 	.word	0xfffffffd
	.align		4
        /*0018*/ 	.word	0x00000000
	.align		4
        /*001c*/ 	.word	0xfffffffc


//--------------------- .text._Z13gpu_calculateiiPii --------------------------
	.section	.text._Z13gpu_calculateiiPii,"ax",@progbits
	.align	128
        .global         _Z13gpu_calculateiiPii
        .type           _Z13gpu_calculateiiPii,@function
        .size           _Z13gpu_calculateiiPii,(.L_x_1 - _Z13gpu_calculateiiPii)
        .other          _Z13gpu_calculateiiPii,@"STO_CUDA_ENTRY STV_DEFAULT"
_Z13gpu_calculateiiPii:
.text._Z13gpu_calculateiiPii:
[----:B------:R-:W-:Y:S01]  /*0000*/  LDC R1, c[0x0][0x37c] ;  /* 0x0000df00ff017b82 */ /* 0x000fe20000000800 */
[----:B------:R-:W0:Y:S07]  /*0010*/  S2R R10, SR_TID.Y ;  /* 0x00000000000a7919 */ /* 0x000e2e0000002200 */
[----:B------:R-:W1:Y:S01]  /*0020*/  LDC R0, c[0x0][0x360] ;  /* 0x0000d800ff007b82 */ /* 0x000e620000000800 */
[----:B------:R-:W1:Y:S07]  /*0030*/  S2R R13, SR_TID.X ;  /* 0x00000000000d7919 */ /* 0x000e6e0000002100 */
[----:B------:R-:W0:Y:S08]  /*0040*/  S2UR UR5, SR_CTAID.Y ;  /* 0x00000000000579c3 */ /* 0x000e300000002600 */
[----:B------:R-:W0:Y:S08]  /*0050*/  LDC R9, c[0x0][0x364] ;  /* 0x0000d900ff097b82 */ /* 0x000e300000000800 */
[----:B------:R-:W1:Y:S01]  /*0060*/  S2UR UR4, SR_CTAID.X ;  /* 0x00000000000479c3 */ /* 0x000e620000002500 */
[----:B0-----:R-:W-:-:S05]  /*0070*/  IMAD R9, R9, UR5, R10 ;  /* 0x0000000509097c24 */ /* 0x001fca000f8e020a */
[----:B------:R-:W-:Y:S01]  /*0080*/  ISETP.GT.U32.AND P0, PT, R9, 0x7cf, PT ;  /* 0x000007cf0900780c */ /* 0x000fe20003f04070 */
[----:B-1----:R-:W-:-:S05]  /*0090*/  IMAD R0, R0, UR4, R13 ;  /* 0x0000000400007c24 */ /* 0x002fca000f8e020d */
[----:B------:R-:W-:-:S13]  /*00a0*/  ISETP.GT.OR P0, PT, R0, 0x7cf, P0 ;  /* 0x000007cf0000780c */ /* 0x000fda0000704670 */
[----:B------:R-:W-:Y:S05]  /*00b0*/  @P0 EXIT ;  /* 0x000000000000094d */ /* 0x000fea0003800000 */
[----:B------:R-:W-:Y:S01]  /*00c0*/  ISETP.NE.AND P0, PT, R13, R10, PT ;  /* 0x0000000a0d00720c */ /* 0x000fe20003f05270 */
[----:B------:R-:W0:Y:S01]  /*00d0*/  LDC.64 R2, c[0x0][0x388] ;  /* 0x0000e200ff027b82 */ /* 0x000e220000000a00 */
[----:B------:R-:W1:Y:S01]  /*00e0*/  LDCU.64 UR8, c[0x0][0x358] ;  /* 0x00006b00ff0877ac */ /* 0x000e620008000a00 */
[----:B------:R-:W2:Y:S06]  /*00f0*/  LDCU UR6, c[0x0][0x390] ;  /* 0x00007200ff0677ac */ /* 0x000eac0008000800 */
[----:B------:R-:W3:Y:S01]  /*0100*/  S2UR UR5, SR_CgaCtaId ;  /* 0x00000000000579c3 */ /* 0x000ee20000008800 */
[----:B------:R-:W4:Y:S07]  /*0110*/  LDCU UR7, c[0x0][0x384] ;  /* 0x00007080ff0777ac */ /* 0x000f2e0008000800 */
[----:B------:R-:W5:Y:S02]  /*0120*/  @!P0 LDC.64 R6, c[0x0][0x380] ;  /* 0x0000e000ff068b82 */ /* 0x000f640000000a00 */
[----:B-----5:R-:W-:-:S02]  /*0130*/  @!P0 IMAD R5, R0, R7, R6 ;  /* 0x0000000700058224 */ /* 0x020fc400078e0206 */
[----:B------:R-:W-:Y:S02]  /*0140*/  @!P0 IMAD R7, R7, R6, R9 ;  /* 0x0000000607078224 */ /* 0x000fe400078e0209 */
[----:B0-----:R-:W-:-:S04]  /*0150*/  @!P0 IMAD.WIDE R4, R5, 0x4, R2 ;  /* 0x0000000405048825 */ /* 0x001fc800078e0202 */
[----:B------:R-:W-:Y:S02]  /*0160*/  @!P0 IMAD.WIDE R6, R7, 0x4, R2 ;  /* 0x0000000407068825 */ /* 0x000fe400078e0202 */
[----:B-1----:R-:W5:Y:S04]  /*0170*/  @!P0 LDG.E R5, desc[UR8][R4.64] ;  /* 0x0000000804058981 */ /* 0x002f68000c1e1900 */
[----:B------:R0:W5:Y:S01]  /*0180*/  @!P0 LDG.E R6, desc[UR8][R6.64] ;  /* 0x0000000806068981 */ /* 0x000162000c1e1900 */
[----:B------:R-:W-:Y:S01]  /*0190*/  UMOV UR4, 0x400 ;  /* 0x0000040000047882 */ /* 0x000fe20000000000 */
[----:B----4-:R-:W-:Y:S01]  /*01a0*/  IMAD R11, R0, UR7, R9 ;  /* 0x00000007000b7c24 */ /* 0x010fe2000f8e0209 */
[----:B---3--:R-:W-:-:S03]  /*01b0*/  ULEA UR4, UR5, UR4, 0x18 ;  /* 0x0000000405047291 */ /* 0x008fc6000f8ec0ff */
[----:B------:R-:W-:Y:S01]  /*01c0*/  IMAD.WIDE R2, R11, 0x4, R2 ;  /* 0x000000040b027825 */ /* 0x000fe200078e0202 */
[----:B--2---:R-:W-:Y:S02]  /*01d0*/  ULEA UR5, UR6, UR4, 0x2 ;  /* 0x0000000406057291 */ /* 0x004fe4000f8e10ff */
[----:B------:R-:W-:-:S04]  /*01e0*/  LEA R0, R13, UR4, 0x2 ;  /* 0x000000040d007c11 */ /* 0x000fc8000f8e10ff */
[----:B------:R-:W-:Y:S02]  /*01f0*/  @!P0 LEA R9, R13, UR5, 0x2 ;  /* 0x000000050d098c11 */ /* 0x000fe4000f8e10ff */
[----:B0-----:R-:W-:Y:S01]  /*0200*/  LEA R7, R10, UR5, 0x2 ;  /* 0x000000050a077c11 */ /* 0x001fe2000f8e10ff */
[----:B-----5:R-:W-:Y:S04]  /*0210*/  @!P0 STS [R0], R5 ;  /* 0x0000000500008388 */ /* 0x020fe80000000800 */
[----:B------:R-:W-:Y:S01]  /*0220*/  @!P0 STS [R9], R6 ;  /* 0x0000000609008388 */ /* 0x000fe20000000800 */
[----:B------:R-:W-:Y:S06]  /*0230*/  BAR.SYNC.DEFER_BLOCKING 0x0 ;  /* 0x0000000000007b1d */ /* 0x000fec0000010000 */
[----:B------:R-:W2:Y:S04]  /*0240*/  LDG.E R8, desc[UR8][R2.64] ;  /* 0x0000000802087981 */ /* 0x000ea8000c1e1900 */
[----:B------:R-:W-:Y:S04]  /*0250*/  LDS R4, [R0] ;  /* 0x0000000000047984 */ /* 0x000fe80000000800 */
[----:B------:R-:W0:Y:S02]  /*0260*/  LDS R7, [R7] ;  /* 0x0000000007077984 */ /* 0x000e240000000800 */
[----:B0-----:R-:W-:-:S04]  /*0270*/  IADD3 R11, PT, PT, R4, R7, RZ ;  /* 0x00000007040b7210 */ /* 0x001fc80007ffe0ff */
[----:B--2---:R-:W-:-:S13]  /*0280*/  ISETP.GE.AND P0, PT, R11, R8, PT ;  /* 0x000000080b00720c */ /* 0x004fda0003f06270 */
[----:B------:R-:W-:Y:S05]  /*0290*/  @P0 EXIT ;  /* 0x000000000000094d */ /* 0x000fea0003800000 */
[----:B------:R-:W-:Y:S01]  /*02a0*/  STG.E desc[UR8][R2.64], R11 ;  /* 0x0000000b02007986 */ /* 0x000fe2000c101908 */
[----:B------:R-:W-:Y:S05]  /*02b0*/  EXIT ;  /* 0x000000000000794d */ /* 0x000fea0003800000 */
.L_x_0:
[----:B------:R-:W-:-:S00]  /*02c0*/  BRA `(.L_x_0) ;  /* 0xfffffffc00fc7947 */ /* 0x000fc0000383ffff */
[----:B------:R-:W-:-:S00]  /*02d0*/  NOP ;  /* 0x0000000000007918 */ /* 0x000fc00000000000 */
        /* <DEDUP_REMOVED lines=10> */
.L_x_1:


//--------------------- .nv.shared._Z13gpu_calculateiiPii --------------------------
	.section	.nv.shared._Z13gpu_calculateiiPii,"aw",@nobits
	.sectionflags	@""
	.align	16
	.zero		1024


//--------------------- .nv.shared.reserved.0     --------------------------
	.section	.nv.shared.reserved.0,"aw",@nobits
	.weak		__nv_reservedSMEM_offset_0_alias
	.size		__nv_reservedSMEM_offset_0_alias, 0, 64
	.other		__nv_reservedSMEM_offset_0_alias,@"STO_CUDA_RESERVED_SHARED STV_DEFAULT"
__nv_reservedSMEM_offset_0_alias:
	.zero		0
	.zero		64


//--------------------- .nv.constant0._Z13gpu_calculateiiPii --------------------------
	.section	.nv.constant0._Z13gpu_calculateiiPii,"a",@progbits
	.sectionflags	@""
	.align	4
.nv.constant0._Z13gpu_calculateiiPii:
	.zero		916


//--------------------- SYMBOLS --------------------------

	.type		.nv.reservedSmem.offset0,@object
	.size		.nv.reservedSmem.offset0,0x4
	.type		.nv.reservedSmem.cap,@object
	.size		.nv.reservedSmem.cap,0x4
